//
// Generated by NVIDIA NVVM Compiler
//
// Compiler Build ID: CL-36424714
// Cuda compilation tools, release 13.0, V13.0.88
// Based on NVVM 20.0.0
//

.version 9.0
.target sm_100
.address_size 64

	// .globl	_Z21propagation_algo_cudaiPfPsPhS_PKfS_S3_ffiifffbS_

.visible .entry _Z21propagation_algo_cudaiPfPsPhS_PKfS_S3_ffiifffbS_(
	.param .u32 _Z21propagation_algo_cudaiPfPsPhS_PKfS_S3_ffiifffbS__param_0,
	.param .u64 .ptr .align 1 _Z21propagation_algo_cudaiPfPsPhS_PKfS_S3_ffiifffbS__param_1,
	.param .u64 .ptr .align 1 _Z21propagation_algo_cudaiPfPsPhS_PKfS_S3_ffiifffbS__param_2,
	.param .u64 .ptr .align 1 _Z21propagation_algo_cudaiPfPsPhS_PKfS_S3_ffiifffbS__param_3,
	.param .u64 .ptr .align 1 _Z21propagation_algo_cudaiPfPsPhS_PKfS_S3_ffiifffbS__param_4,
	.param .u64 .ptr .align 1 _Z21propagation_algo_cudaiPfPsPhS_PKfS_S3_ffiifffbS__param_5,
	.param .u64 .ptr .align 1 _Z21propagation_algo_cudaiPfPsPhS_PKfS_S3_ffiifffbS__param_6,
	.param .u64 .ptr .align 1 _Z21propagation_algo_cudaiPfPsPhS_PKfS_S3_ffiifffbS__param_7,
	.param .f32 _Z21propagation_algo_cudaiPfPsPhS_PKfS_S3_ffiifffbS__param_8,
	.param .f32 _Z21propagation_algo_cudaiPfPsPhS_PKfS_S3_ffiifffbS__param_9,
	.param .u32 _Z21propagation_algo_cudaiPfPsPhS_PKfS_S3_ffiifffbS__param_10,
	.param .u32 _Z21propagation_algo_cudaiPfPsPhS_PKfS_S3_ffiifffbS__param_11,
	.param .f32 _Z21propagation_algo_cudaiPfPsPhS_PKfS_S3_ffiifffbS__param_12,
	.param .f32 _Z21propagation_algo_cudaiPfPsPhS_PKfS_S3_ffiifffbS__param_13,
	.param .f32 _Z21propagation_algo_cudaiPfPsPhS_PKfS_S3_ffiifffbS__param_14,
	.param .u8 _Z21propagation_algo_cudaiPfPsPhS_PKfS_S3_ffiifffbS__param_15,
	.param .u64 .ptr .align 1 _Z21propagation_algo_cudaiPfPsPhS_PKfS_S3_ffiifffbS__param_16
)
{
	.reg .pred 	%p<21>;
	.reg .b16 	%rs<12>;
	.reg .b32 	%r<26>;
	.reg .b32 	%f<65>;
	.reg .b64 	%rd<47>;

	ld.param.u32 	%r5, [_Z21propagation_algo_cudaiPfPsPhS_PKfS_S3_ffiifffbS__param_0];
	ld.param.u64 	%rd17, [_Z21propagation_algo_cudaiPfPsPhS_PKfS_S3_ffiifffbS__param_2];
	ld.param.u64 	%rd18, [_Z21propagation_algo_cudaiPfPsPhS_PKfS_S3_ffiifffbS__param_5];
	ld.param.u64 	%rd19, [_Z21propagation_algo_cudaiPfPsPhS_PKfS_S3_ffiifffbS__param_7];
	ld.param.f32 	%f63, [_Z21propagation_algo_cudaiPfPsPhS_PKfS_S3_ffiifffbS__param_9];
	ld.param.u32 	%r7, [_Z21propagation_algo_cudaiPfPsPhS_PKfS_S3_ffiifffbS__param_10];
	ld.param.u32 	%r6, [_Z21propagation_algo_cudaiPfPsPhS_PKfS_S3_ffiifffbS__param_11];
	ld.param.f32 	%f12, [_Z21propagation_algo_cudaiPfPsPhS_PKfS_S3_ffiifffbS__param_13];
	ld.param.f32 	%f13, [_Z21propagation_algo_cudaiPfPsPhS_PKfS_S3_ffiifffbS__param_14];
	cvta.to.global.u64 	%rd1, %rd18;
	cvta.to.global.u64 	%rd2, %rd17;
	cvta.to.global.u64 	%rd3, %rd19;
	mov.u32 	%r8, %ctaid.x;
	mov.u32 	%r9, %ntid.x;
	mov.u32 	%r10, %tid.x;
	mad.lo.s32 	%r11, %r8, %r9, %r10;
	mov.u32 	%r12, %ctaid.y;
	mov.u32 	%r13, %ntid.y;
	mov.u32 	%r14, %tid.y;
	mad.lo.s32 	%r15, %r12, %r13, %r14;
	mul.lo.s32 	%r16, %r15, %r5;
	add.s32 	%r1, %r16, %r11;
	sub.s32 	%r17, %r16, %r5;
	add.s32 	%r2, %r17, %r11;
	add.s32 	%r3, %r1, %r5;
	add.s32 	%r18, %r1, 1;
	setp.lt.s32 	%p1, %r2, %r7;
	setp.le.s32 	%p2, %r1, %r7;
	min.s32 	%r19, %r3, %r18;
	setp.lt.s32 	%p3, %r19, %r7;
	or.pred  	%p4, %p3, %p2;
	or.pred  	%p6, %p1, %p4;
	@%p6 bra 	$L__BB0_14;
	add.s32 	%r20, %r1, -1;
	max.s32 	%r21, %r2, %r3;
	setp.ge.s32 	%p7, %r1, %r6;
	max.s32 	%r22, %r20, %r21;
	setp.gt.s32 	%p8, %r22, %r6;
	or.pred  	%p9, %p8, %p7;
	mov.f32 	%f62, 0f00000000;
	@%p9 bra 	$L__BB0_14;
	ld.param.u64 	%rd45, [_Z21propagation_algo_cudaiPfPsPhS_PKfS_S3_ffiifffbS__param_6];
	ld.param.u64 	%rd43, [_Z21propagation_algo_cudaiPfPsPhS_PKfS_S3_ffiifffbS__param_3];
	ld.param.u64 	%rd42, [_Z21propagation_algo_cudaiPfPsPhS_PKfS_S3_ffiifffbS__param_1];
	cvt.s64.s32 	%rd20, %r1;
	mul.wide.s32 	%rd21, %r1, 4;
	add.s64 	%rd4, %rd3, %rd21;
	ld.global.f32 	%f15, [%rd4];
	cvt.rzi.s32.f32 	%r4, %f15;
	mul.wide.s32 	%rd22, %r1, 2;
	add.s64 	%rd5, %rd2, %rd22;
	ld.global.u16 	%rs5, [%rd5];
	setp.ne.s16 	%p10, %rs5, 1;
	add.s64 	%rd6, %rd1, %rd21;
	cvta.to.global.u64 	%rd23, %rd42;
	add.s64 	%rd7, %rd23, %rd21;
	cvta.to.global.u64 	%rd24, %rd45;
	add.s64 	%rd8, %rd24, %rd21;
	cvta.to.global.u64 	%rd25, %rd43;
	add.s64 	%rd9, %rd25, %rd20;
	@%p10 bra 	$L__BB0_5;
	ld.param.u64 	%rd46, [_Z21propagation_algo_cudaiPfPsPhS_PKfS_S3_ffiifffbS__param_16];
	ld.global.f32 	%f17, [%rd6];
	cvta.to.global.u64 	%rd26, %rd46;
	mul.wide.s32 	%rd27, %r1, 4;
	add.s64 	%rd28, %rd26, %rd27;
	ld.global.f32 	%f18, [%rd28];
	setp.leu.f32 	%p11, %f17, %f18;
	@%p11 bra 	$L__BB0_5;
	mov.b16 	%rs6, 2;
	st.global.u16 	[%rd5], %rs6;
	mov.b32 	%r23, 0;
	st.global.u32 	[%rd7], %r23;
	st.global.f32 	[%rd8], %f13;
	mov.b16 	%rs7, 255;
	st.global.u8 	[%rd9], %rs7;
	mov.f32 	%f62, %f12;
$L__BB0_5:
	setp.lt.s32 	%p12, %r4, 1;
	@%p12 bra 	$L__BB0_10;
	add.s32 	%r24, %r4, -1;
	mul.wide.u32 	%rd29, %r24, 2;
	add.s64 	%rd10, %rd2, %rd29;
	ld.global.u16 	%rs11, [%rd10];
	setp.ne.s16 	%p13, %rs11, 2;
	@%p13 bra 	$L__BB0_9;
	ld.global.f32 	%f19, [%rd7];
	setp.leu.f32 	%p14, %f19, 0f00000000;
	mov.b16 	%rs11, 2;
	@%p14 bra 	$L__BB0_9;
	mov.b32 	%r25, 0;
	st.global.u32 	[%rd7], %r25;
	st.global.f32 	[%rd8], %f13;
	mov.b16 	%rs9, 255;
	st.global.u8 	[%rd9], %rs9;
	ld.global.u16 	%rs11, [%rd10];
	mov.f32 	%f62, %f12;
$L__BB0_9:
	ld.param.f32 	%f58, [_Z21propagation_algo_cudaiPfPsPhS_PKfS_S3_ffiifffbS__param_8];
	setp.eq.s16 	%p15, %rs11, 1;
	selp.f32 	%f63, %f58, %f63, %p15;
$L__BB0_10:
	ld.param.s8 	%rs10, [_Z21propagation_algo_cudaiPfPsPhS_PKfS_S3_ffiifffbS__param_15];
	ld.param.u64 	%rd44, [_Z21propagation_algo_cudaiPfPsPhS_PKfS_S3_ffiifffbS__param_4];
	ld.global.f32 	%f6, [%rd6];
	setp.ne.s16 	%p16, %rs10, 1;
	cvta.to.global.u64 	%rd30, %rd44;
	mul.wide.s32 	%rd31, %r1, 4;
	add.s64 	%rd11, %rd30, %rd31;
	@%p16 bra 	$L__BB0_12;
	mul.wide.s32 	%rd36, %r2, 4;
	add.s64 	%rd37, %rd1, %rd36;
	ld.global.f32 	%f34, [%rd37];
	sub.f32 	%f35, %f34, %f6;
	add.s64 	%rd38, %rd3, %rd36;
	ld.global.f32 	%f36, [%rd38];
	setp.eq.f32 	%p17, %f36, 0fBF800000;
	selp.f32 	%f37, 0f00000000, %f63, %p17;
	fma.rn.f32 	%f38, %f35, %f37, %f6;
	mul.wide.s32 	%rd39, %r5, 4;
	add.s64 	%rd40, %rd6, %rd39;
	ld.global.f32 	%f39, [%rd40];
	sub.f32 	%f40, %f39, %f6;
	add.s64 	%rd41, %rd4, %rd39;
	ld.global.f32 	%f41, [%rd41];
	setp.eq.f32 	%p18, %f41, 0fBF800000;
	selp.f32 	%f42, 0f00000000, %f63, %p18;
	fma.rn.f32 	%f43, %f40, %f42, %f38;
	ld.global.f32 	%f44, [%rd6+-4];
	sub.f32 	%f45, %f44, %f6;
	ld.global.f32 	%f46, [%rd4+-4];
	setp.eq.f32 	%p19, %f46, 0fBF800000;
	selp.f32 	%f47, 0f00000000, %f63, %p19;
	fma.rn.f32 	%f48, %f45, %f47, %f43;
	ld.global.f32 	%f49, [%rd6+4];
	sub.f32 	%f50, %f49, %f6;
	ld.global.f32 	%f51, [%rd4+4];
	setp.eq.f32 	%p20, %f51, 0fBF800000;
	selp.f32 	%f52, 0f00000000, %f63, %p20;
	fma.rn.f32 	%f53, %f50, %f52, %f48;
	ld.global.f32 	%f54, [%rd7];
	add.f32 	%f55, %f54, %f53;
	add.f32 	%f64, %f62, %f55;
	st.global.f32 	[%rd11], %f64;
	bra.uni 	$L__BB0_13;
$L__BB0_12:
	mul.wide.s32 	%rd32, %r2, 4;
	add.s64 	%rd33, %rd1, %rd32;
	ld.global.f32 	%f20, [%rd33];
	sub.f32 	%f21, %f20, %f6;
	fma.rn.f32 	%f22, %f63, %f21, %f6;
	mul.wide.s32 	%rd34, %r5, 4;
	add.s64 	%rd35, %rd6, %rd34;
	ld.global.f32 	%f23, [%rd35];
	sub.f32 	%f24, %f23, %f6;
	fma.rn.f32 	%f25, %f63, %f24, %f22;
	ld.global.f32 	%f26, [%rd6+-4];
	sub.f32 	%f27, %f26, %f6;
	fma.rn.f32 	%f28, %f63, %f27, %f25;
	ld.global.f32 	%f29, [%rd6+4];
	sub.f32 	%f30, %f29, %f6;
	fma.rn.f32 	%f31, %f63, %f30, %f28;
	ld.global.f32 	%f32, [%rd7];
	add.f32 	%f33, %f32, %f31;
	add.f32 	%f64, %f62, %f33;
	st.global.f32 	[%rd11], %f64;
$L__BB0_13:
	ld.global.f32 	%f56, [%rd8];
	mul.f32 	%f57, %f56, %f64;
	st.global.f32 	[%rd11], %f57;
$L__BB0_14:
	ret;

}


// ===== COMPILED SASS (sm_100) =====

	.target	sm_100

	.elftype	@"ET_EXEC"


//--------------------- .note.nv.tkinfo           --------------------------
	.section	.note.nv.tkinfo,"",@"SHT_NOTE"
	.sectionflags	@"SHF_NOTE_NV_TKINFO"
	.tkinfo
        /*0018*/ 	.word	0x00000002
        /*0030*/ 	.string	""
        /*0030*/ 	.string	"ptxas"
        /*0030*/ 	.string	"Cuda compilation tools, release 13.0, V13.0.88"
        /*0030*/ 	.string	"Build cuda_13.0.r13.0/compiler.36424714_0"
        /*0030*/ 	.string	"-arch sm_100 -m 64 "



//--------------------- .note.nv.cuinfo           --------------------------
	.section	.note.nv.cuinfo,"",@"SHT_NOTE"
	.sectionflags	@"SHF_NOTE_NV_CUINFO"
        /*0018*/ 	.short	0x0002
        /*001a*/ 	.short	0x0064
        /*001c*/ 	.short	0x0082
	.zero		2


//--------------------- .nv.info                  --------------------------
	.section	.nv.info,"",@"SHT_CUDA_INFO"
	.align	4


	//----- nvinfo : EIATTR_REGCOUNT
	.align		4
        /*0000*/ 	.byte	0x04, 0x2f
        /*0002*/ 	.short	(.L_1 - .L_0)
	.align		4
.L_0:
        /*0004*/ 	.word	index@(_Z21propagation_algo_cudaiPfPsPhS_PKfS_S3_ffiifffbS_)
        /*0008*/ 	.word	0x00000020


	//----- nvinfo : EIATTR_FRAME_SIZE
	.align		4
.L_1:
        /*000c*/ 	.byte	0x04, 0x11
        /*000e*/ 	.short	(.L_3 - .L_2)
	.align		4
.L_2:
        /*0010*/ 	.word	index@(_Z21propagation_algo_cudaiPfPsPhS_PKfS_S3_ffiifffbS_)
        /*0014*/ 	.word	0x00000000


	//----- nvinfo : EIATTR_MIN_STACK_SIZE
	.align		4
.L_3:
        /*0018*/ 	.byte	0x04, 0x12
        /*001a*/ 	.short	(.L_5 - .L_4)
	.align		4
.L_4:
        /*001c*/ 	.word	index@(_Z21propagation_algo_cudaiPfPsPhS_PKfS_S3_ffiifffbS_)
        /*0020*/ 	.word	0x00000000
.L_5:


//--------------------- .nv.compat                --------------------------
	.section	.nv.compat,"",@"SHT_CUDA_COMPAT_INFO"
	.align	4
        /*0000*/ 	.byte	0x02, 0x09, 0x00, 0x00, 0x02, 0x02, 0x01, 0x00, 0x02, 0x05, 0x05, 0x00, 0x03, 0x07, 0x01, 0x01
        /*0010*/ 	.byte	0x02, 0x03, 0x00, 0x00, 0x02, 0x06, 0x01, 0x00, 0x04, 0x0b, 0x08, 0x00, 0x01, 0x00, 0x00, 0x00
        /*0020*/ 	.byte	0x00, 0x00, 0x00, 0x00


//--------------------- .nv.info._Z21propagation_algo_cudaiPfPsPhS_PKfS_S3_ffiifffbS_ --------------------------
	.section	.nv.info._Z21propagation_algo_cudaiPfPsPhS_PKfS_S3_ffiifffbS_,"",@"SHT_CUDA_INFO"
	.sectionflags	@""
	.align	4


	//----- nvinfo : EIATTR_CUDA_API_VERSION
	.align		4
        /*0000*/ 	.byte	0x04, 0x37
        /*0002*/ 	.short	(.L_7 - .L_6)
.L_6:
        /*0004*/ 	.word	0x00000082


	//----- nvinfo : EIATTR_KPARAM_INFO
	.align		4
.L_7:
        /*0008*/ 	.byte	0x04, 0x17
        /*000a*/ 	.short	(.L_9 - .L_8)
.L_8:
        /*000c*/ 	.word	0x00000000
        /*0010*/ 	.short	0x0010
        /*0012*/ 	.short	0x0060
        /*0014*/ 	.byte	0x00, 0xf5, 0x21, 0x00


	//----- nvinfo : EIATTR_KPARAM_INFO
	.align		4
.L_9:
        /*0018*/ 	.byte	0x04, 0x17
        /*001a*/ 	.short	(.L_11 - .L_10)
.L_10:
        /*001c*/ 	.word	0x00000000
        /*0020*/ 	.short	0x000f
        /*0022*/ 	.short	0x005c
        /*0024*/ 	.byte	0x00, 0xf0, 0x05, 0x00


	//----- nvinfo : EIATTR_KPARAM_INFO
	.align		4
.L_11:
        /*0028*/ 	.byte	0x04, 0x17
        /*002a*/ 	.short	(.L_13 - .L_12)
.L_12:
        /*002c*/ 	.word	0x00000000
        /*0030*/ 	.short	0x000e
        /*0032*/ 	.short	0x0058
        /*0034*/ 	.byte	0x00, 0xf0, 0x11, 0x00


	//----- nvinfo : EIATTR_KPARAM_INFO
	.align		4
.L_13:
        /*0038*/ 	.byte	0x04, 0x17
        /*003a*/ 	.short	(.L_15 - .L_14)
.L_14:
        /*003c*/ 	.word	0x00000000
        /*0040*/ 	.short	0x000d
        /*0042*/ 	.short	0x0054
        /*0044*/ 	.byte	0x00, 0xf0, 0x11, 0x00


	//----- nvinfo : EIATTR_KPARAM_INFO
	.align		4
.L_15:
        /*0048*/ 	.byte	0x04, 0x17
        /*004a*/ 	.short	(.L_17 - .L_16)
.L_16:
        /*004c*/ 	.word	0x00000000
        /*0050*/ 	.short	0x000c
        /*0052*/ 	.short	0x0050
        /*0054*/ 	.byte	0x00, 0xf0, 0x11, 0x00


	//----- nvinfo : EIATTR_KPARAM_INFO
	.align		4
.L_17:
        /*0058*/ 	.byte	0x04, 0x17
        /*005a*/ 	.short	(.L_19 - .L_18)
.L_18:
        /*005c*/ 	.word	0x00000000
        /*0060*/ 	.short	0x000b
        /*0062*/ 	.short	0x004c
        /*0064*/ 	.byte	0x00, 0xf0, 0x11, 0x00


	//----- nvinfo : EIATTR_KPARAM_INFO
	.align		4
.L_19:
        /*0068*/ 	.byte	0x04, 0x17
        /*006a*/ 	.short	(.L_21 - .L_20)
.L_20:
        /*006c*/ 	.word	0x00000000
        /*0070*/ 	.short	0x000a
        /*0072*/ 	.short	0x0048
        /*0074*/ 	.byte	0x00, 0xf0, 0x11, 0x00


	//----- nvinfo : EIATTR_KPARAM_INFO
	.align		4
.L_21:
        /*0078*/ 	.byte	0x04, 0x17
        /*007a*/ 	.short	(.L_23 - .L_22)
.L_22:
        /*007c*/ 	.word	0x00000000
        /*0080*/ 	.short	0x0009
        /*0082*/ 	.short	0x0044
        /*0084*/ 	.byte	0x00, 0xf0, 0x11, 0x00


	//----- nvinfo : EIATTR_KPARAM_INFO
	.align		4
.L_23:
        /*0088*/ 	.byte	0x04, 0x17
        /*008a*/ 	.short	(.L_25 - .L_24)
.L_24:
        /*008c*/ 	.word	0x00000000
        /*0090*/ 	.short	0x0008
        /*0092*/ 	.short	0x0040
        /*0094*/ 	.byte	0x00, 0xf0, 0x11, 0x00


	//----- nvinfo : EIATTR_KPARAM_INFO
	.align		4
.L_25:
        /*0098*/ 	.byte	0x04, 0x17
        /*009a*/ 	.short	(.L_27 - .L_26)
.L_26:
        /*009c*/ 	.word	0x00000000
        /*00a0*/ 	.short	0x0007
        /*00a2*/ 	.short	0x0038
        /*00a4*/ 	.byte	0x00, 0xf5, 0x21, 0x00


	//----- nvinfo : EIATTR_KPARAM_INFO
	.align		4
.L_27:
        /*00a8*/ 	.byte	0x04, 0x17
        /*00aa*/ 	.short	(.L_29 - .L_28)
.L_28:
        /*00ac*/ 	.word	0x00000000
        /*00b0*/ 	.short	0x0006
        /*00b2*/ 	.short	0x0030
        /*00b4*/ 	.byte	0x00, 0xf5, 0x21, 0x00


	//----- nvinfo : EIATTR_KPARAM_INFO
	.align		4
.L_29:
        /*00b8*/ 	.byte	0x04, 0x17
        /*00ba*/ 	.short	(.L_31 - .L_30)
.L_30:
        /*00bc*/ 	.word	0x00000000
        /*00c0*/ 	.short	0x0005
        /*00c2*/ 	.short	0x0028
        /*00c4*/ 	.byte	0x00, 0xf5, 0x21, 0x00


	//----- nvinfo : EIATTR_KPARAM_INFO
	.align		4
.L_31:
        /*00c8*/ 	.byte	0x04, 0x17
        /*00ca*/ 	.short	(.L_33 - .L_32)
.L_32:
        /*00cc*/ 	.word	0x00000000
        /*00d0*/ 	.short	0x0004
        /*00d2*/ 	.short	0x0020
        /*00d4*/ 	.byte	0x00, 0xf5, 0x21, 0x00


	//----- nvinfo : EIATTR_KPARAM_INFO
	.align		4
.L_33:
        /*00d8*/ 	.byte	0x04, 0x17
        /*00da*/ 	.short	(.L_35 - .L_34)
.L_34:
        /*00dc*/ 	.word	0x00000000
        /*00e0*/ 	.short	0x0003
        /*00e2*/ 	.short	0x0018
        /*00e4*/ 	.byte	0x00, 0xf5, 0x21, 0x00


	//----- nvinfo : EIATTR_KPARAM_INFO
	.align		4
.L_35:
        /*00e8*/ 	.byte	0x04, 0x17
        /*00ea*/ 	.short	(.L_37 - .L_36)
.L_36:
        /*00ec*/ 	.word	0x00000000
        /*00f0*/ 	.short	0x0002
        /*00f2*/ 	.short	0x0010
        /*00f4*/ 	.byte	0x00, 0xf5, 0x21, 0x00


	//----- nvinfo : EIATTR_KPARAM_INFO
	.align		4
.L_37:
        /*00f8*/ 	.byte	0x04, 0x17
        /*00fa*/ 	.short	(.L_39 - .L_38)
.L_38:
        /*00fc*/ 	.word	0x00000000
        /*0100*/ 	.short	0x0001
        /*0102*/ 	.short	0x0008
        /*0104*/ 	.byte	0x00, 0xf5, 0x21, 0x00


	//----- nvinfo : EIATTR_KPARAM_INFO
	.align		4
.L_39:
        /*0108*/ 	.byte	0x04, 0x17
        /*010a*/ 	.short	(.L_41 - .L_40)
.L_40:
        /*010c*/ 	.word	0x00000000
        /*0110*/ 	.short	0x0000
        /*0112*/ 	.short	0x0000
        /*0114*/ 	.byte	0x00, 0xf0, 0x11, 0x00


	//----- nvinfo : EIATTR_SPARSE_MMA_MASK
	.align		4
.L_41:
        /*0118*/ 	.byte	0x03, 0x50
        /*011a*/ 	.short	0x0000


	//----- nvinfo : EIATTR_MAXREG_COUNT
	.align		4
        /*011c*/ 	.byte	0x03, 0x1b
        /*011e*/ 	.short	0x00ff


	//----- nvinfo : EIATTR_MERCURY_ISA_VERSION
	.align		4
        /*0120*/ 	.byte	0x03, 0x5f
        /*0122*/ 	.short	0x0101


	//----- nvinfo : EIATTR_VRC_CTA_INIT_COUNT
	.align		4
        /*0124*/ 	.byte	0x02, 0x4a
	.zero		1
	.zero		1


	//----- nvinfo : EIATTR_EXIT_INSTR_OFFSETS
	.align		4
        /*0128*/ 	.byte	0x04, 0x1c
        /*012a*/ 	.short	(.L_43 - .L_42)


	//   ....[0]....
.L_42:
        /*012c*/ 	.word	0x00000130


	//   ....[1]....
        /*0130*/ 	.word	0x00000190


	//   ....[2]....
        /*0134*/ 	.word	0x000009b0


	//----- nvinfo : EIATTR_CRS_STACK_SIZE
	.align		4
.L_43:
        /*0138*/ 	.byte	0x04, 0x1e
        /*013a*/ 	.short	(.L_45 - .L_44)
.L_44:
        /*013c*/ 	.word	0x00000000


	//----- nvinfo : EIATTR_CBANK_PARAM_SIZE
	.align		4
.L_45:
        /*0140*/ 	.byte	0x03, 0x19
        /*0142*/ 	.short	0x0068


	//----- nvinfo : EIATTR_PARAM_CBANK
	.align		4
        /*0144*/ 	.byte	0x04, 0x0a
        /*0146*/ 	.short	(.L_47 - .L_46)
	.align		4
.L_46:
        /*0148*/ 	.word	index@(.nv.constant0._Z21propagation_algo_cudaiPfPsPhS_PKfS_S3_ffiifffbS_)
        /*014c*/ 	.short	0x0380
        /*014e*/ 	.short	0x0068


	//----- nvinfo : EIATTR_SW_WAR
	.align		4
.L_47:
        /*0150*/ 	.byte	0x04, 0x36
        /*0152*/ 	.short	(.L_49 - .L_48)
.L_48:
        /*0154*/ 	.word	0x00000008
.L_49:


//--------------------- .nv.callgraph             --------------------------
	.section	.nv.callgraph,"",@"SHT_CUDA_CALLGRAPH"
	.align	4
	.sectionentsize	8
	.align		4
        /*0000*/ 	.word	0x00000000
	.align		4
        /*0004*/ 	.word	0xffffffff
	.align		4
        /*0008*/ 	.word	0x00000000
	.align		4
        /*000c*/ 	.word	0xfffffffe
	.align		4
        /*0010*/ 	.word	0x00000000
	.align		4
        /*0014*/ 	.word	0xfffffffd
	.align		4
        /*0018*/ 	.word	0x00000000
	.align		4
        /*001c*/ 	.word	0xfffffffc


//--------------------- .text._Z21propagation_algo_cudaiPfPsPhS_PKfS_S3_ffiifffbS_ --------------------------
	.section	.text._Z21propagation_algo_cudaiPfPsPhS_PKfS_S3_ffiifffbS_,"ax",@progbits
	.align	128
        .global         _Z21propagation_algo_cudaiPfPsPhS_PKfS_S3_ffiifffbS_
        .type           _Z21propagation_algo_cudaiPfPsPhS_PKfS_S3_ffiifffbS_,@function
        .size           _Z21propagation_algo_cudaiPfPsPhS_PKfS_S3_ffiifffbS_,(.L_x_9 - _Z21propagation_algo_cudaiPfPsPhS_PKfS_S3_ffiifffbS_)
        .other          _Z21propagation_algo_cudaiPfPsPhS_PKfS_S3_ffiifffbS_,@"STO_CUDA_ENTRY STV_DEFAULT"
_Z21propagation_algo_cudaiPfPsPhS_PKfS_S3_ffiifffbS_:
.text._Z21propagation_algo_cudaiPfPsPhS_PKfS_S3_ffiifffbS_:
[----:B------:R-:W-:Y:S01]  /*0000*/  LDC R1, c[0x0][0x37c] ;  /* 0x0000df00ff017b82 */ /* 0x000fe20000000800 */
[----:B------:R-:W0:Y:S07]  /*0010*/  S2R R3, SR_TID.X ;  /* 0x0000000000037919 */ /* 0x000e2e0000002100 */
[----:B------:R-:W0:Y:S01]  /*0020*/  LDC R0, c[0x0][0x360] ;  /* 0x0000d800ff007b82 */ /* 0x000e220000000800 */
[----:B------:R-:W1:Y:S01]  /*0030*/  LDCU UR6, c[0x0][0x3c8] ;  /* 0x00007900ff0677ac */ /* 0x000e620008000800 */
[----:B------:R-:W2:Y:S06]  /*0040*/  S2R R5, SR_TID.Y ;  /* 0x0000000000057919 */ /* 0x000eac0000002200 */
[----:B------:R-:W0:Y:S08]  /*0050*/  S2UR UR4, SR_CTAID.X ;  /* 0x00000000000479c3 */ /* 0x000e300000002500 */
[----:B------:R-:W2:Y:S08]  /*0060*/  S2UR UR5, SR_CTAID.Y ;  /* 0x00000000000579c3 */ /* 0x000eb00000002600 */
[----:B------:R-:W2:Y:S08]  /*0070*/  LDC R2, c[0x0][0x364] ;  /* 0x0000d900ff027b82 */ /* 0x000eb00000000800 */
[----:B------:R-:W3:Y:S01]  /*0080*/  LDC R25, c[0x0][0x380] ;  /* 0x0000e000ff197b82 */ /* 0x000ee20000000800 */
[----:B0-----:R-:W-:-:S02]  /*0090*/  IMAD R0, R0, UR4, R3 ;  /* 0x0000000400007c24 */ /* 0x001fc4000f8e0203 */
[----:B--2---:R-:W-:-:S04]  /*00a0*/  IMAD R2, R2, UR5, R5 ;  /* 0x0000000502027c24 */ /* 0x004fc8000f8e0205 */
[CC--:B---3--:R-:W-:Y:S02]  /*00b0*/  IMAD R27, R2.reuse, R25.reuse, R0 ;  /* 0x00000019021b7224 */ /* 0x0c8fe400078e0200 */
[----:B------:R-:W-:-:S03]  /*00c0*/  IMAD R29, R2, R25, -R25 ;  /* 0x00000019021d7224 */ /* 0x000fc600078e0a19 */
[C---:B------:R-:W-:Y:S02]  /*00d0*/  IADD3 R4, PT, PT, R27.reuse, R25, RZ ;  /* 0x000000191b047210 */ /* 0x040fe40007ffe0ff */
[C---:B-1----:R-:W-:Y:S02]  /*00e0*/  ISETP.GT.AND P0, PT, R27.reuse, UR6, PT ;  /* 0x000000061b007c0c */ /* 0x042fe4000bf04270 */
[----:B------:R-:W-:Y:S02]  /*00f0*/  VIADDMNMX R2, R27, 0x1, R4, PT ;  /* 0x000000011b027846 */ /* 0x000fe40003800104 */
[----:B------:R-:W-:Y:S02]  /*0100*/  IADD3 R29, PT, PT, R0, R29, RZ ;  /* 0x0000001d001d7210 */ /* 0x000fe40007ffe0ff */
[----:B------:R-:W-:-:S04]  /*0110*/  ISETP.LT.OR P0, PT, R2, UR6, !P0 ;  /* 0x0000000602007c0c */ /* 0x000fc8000c701670 */
[----:B------:R-:W-:-:S13]  /*0120*/  ISETP.LT.OR P0, PT, R29, UR6, P0 ;  /* 0x000000061d007c0c */ /* 0x000fda0008701670 */
[----:B------:R-:W-:Y:S05]  /*0130*/  @P0 EXIT ;  /* 0x000000000000094d */ /* 0x000fea0003800000 */
[----:B------:R-:W0:Y:S01]  /*0140*/  LDCU UR4, c[0x0][0x3cc] ;  /* 0x00007980ff0477ac */ /* 0x000e220008000800 */
[----:B------:R-:W-:-:S04]  /*0150*/  VIMNMX R4, PT, PT, R29, R4, !PT ;  /* 0x000000041d047248 */ /* 0x000fc80007fe0100 */
[C---:B------:R-:W-:Y:S02]  /*0160*/  VIADDMNMX R4, R27.reuse, 0xffffffff, R4, !PT ;  /* 0xffffffff1b047846 */ /* 0x040fe40007800104 */
[----:B0-----:R-:W-:-:S04]  /*0170*/  ISETP.GE.AND P0, PT, R27, UR4, PT ;  /* 0x000000041b007c0c */ /* 0x001fc8000bf06270 */
[----:B------:R-:W-:-:S13]  /*0180*/  ISETP.GT.OR P0, PT, R4, UR4, P0 ;  /* 0x0000000404007c0c */ /* 0x000fda0008704670 */
[----:B------:R-:W-:Y:S05]  /*0190*/  @P0 EXIT ;  /* 0x000000000000094d */ /* 0x000fea0003800000 */
[----:B------:R-:W0:Y:S01]  /*01a0*/  LDC.64 R4, c[0x0][0x390] ;  /* 0x0000e400ff047b82 */ /* 0x000e220000000a00 */
[----:B------:R-:W1:Y:S01]  /*01b0*/  LDCU.64 UR6, c[0x0][0x358] ;  /* 0x00006b00ff0677ac */ /* 0x000e620008000a00 */
[----:B------:R-:W2:Y:S06]  /*01c0*/  LDCU.64 UR4, c[0x0][0x398] ;  /* 0x00007300ff0477ac */ /* 0x000eac0008000a00 */
[----:B------:R-:W3:Y:S08]  /*01d0*/  LDC.64 R2, c[0x0][0x3b8] ;  /* 0x0000ee00ff027b82 */ /* 0x000ef00000000a00 */
[----:B------:R-:W4:Y:S01]  /*01e0*/  LDC.64 R14, c[0x0][0x388] ;  /* 0x0000e200ff0e7b82 */ /* 0x000f220000000a00 */
[----:B0-----:R-:W-:-:S07]  /*01f0*/  IMAD.WIDE R8, R27, 0x2, R4 ;  /* 0x000000021b087825 */ /* 0x001fce00078e0204 */
[----:B------:R-:W0:Y:S01]  /*0200*/  LDC.64 R16, c[0x0][0x3b0] ;  /* 0x0000ec00ff107b82 */ /* 0x000e220000000a00 */
[----:B-1----:R-:W5:Y:S01]  /*0210*/  LDG.E.U16 R0, desc[UR6][R8.64] ;  /* 0x0000000608007981 */ /* 0x002f62000c1e1500 */
[----:B---3--:R-:W-:-:S06]  /*0220*/  IMAD.WIDE R6, R27, 0x4, R2 ;  /* 0x000000041b067825 */ /* 0x008fcc00078e0202 */
[----:B------:R-:W1:Y:S01]  /*0230*/  LDC.64 R10, c[0x0][0x3a8] ;  /* 0x0000ea00ff0a7b82 */ /* 0x000e620000000a00 */
[----:B------:R-:W3:Y:S01]  /*0240*/  LDG.E R23, desc[UR6][R6.64] ;  /* 0x0000000606177981 */ /* 0x000ee2000c1e1900 */
[----:B------:R-:W3:Y:S01]  /*0250*/  LDCU UR8, c[0x0][0x3c4] ;  /* 0x00007880ff0877ac */ /* 0x000ee20008000800 */
[C---:B--2---:R-:W-:Y:S01]  /*0260*/  IADD3 R12, P2, PT, R27.reuse, UR4, RZ ;  /* 0x000000041b0c7c10 */ /* 0x044fe2000ff5e0ff */
[----:B------:R-:W-:Y:S01]  /*0270*/  BSSY.RECONVERGENT B0, `(.L_x_0) ;  /* 0x000001b000007945 */ /* 0x000fe20003800200 */
[----:B------:R-:W-:Y:S02]  /*0280*/  HFMA2 R22, -RZ, RZ, 0, 0 ;  /* 0x00000000ff167431 */ /* 0x000fe400000001ff */
[C---:B------:R-:W-:Y:S01]  /*0290*/  LEA.HI.X.SX32 R13, R27.reuse, UR5, 0x1, P2 ;  /* 0x000000051b0d7c11 */ /* 0x040fe200090f0eff */
[----:B----4-:R-:W-:-:S04]  /*02a0*/  IMAD.WIDE R14, R27, 0x4, R14 ;  /* 0x000000041b0e7825 */ /* 0x010fc800078e020e */
[----:B0-----:R-:W-:-:S04]  /*02b0*/  IMAD.WIDE R16, R27, 0x4, R16 ;  /* 0x000000041b107825 */ /* 0x001fc800078e0210 */
[----:B-1----:R-:W-:Y:S01]  /*02c0*/  IMAD.WIDE R18, R27, 0x4, R10 ;  /* 0x000000041b127825 */ /* 0x002fe200078e020a */
[----:B-----5:R-:W-:-:S04]  /*02d0*/  PRMT R0, R0, 0x9910, RZ ;  /* 0x0000991000007816 */ /* 0x020fc800000000ff */
[----:B------:R-:W-:Y:S01]  /*02e0*/  ISETP.NE.AND P1, PT, R0, 0x1, PT ;  /* 0x000000010000780c */ /* 0x000fe20003f25270 */
[----:B---3--:R-:W0:Y:S01]  /*02f0*/  F2I.TRUNC.NTZ R23, R23 ;  /* 0x0000001700177305 */ /* 0x008e22000020f100 */
[----:B------:R-:W-:Y:S02]  /*0300*/  MOV R0, UR8 ;  /* 0x0000000800007c02 */ /* 0x000fe40008000f00 */
[----:B0-----:R-:W-:-:S09]  /*0310*/  ISETP.GE.AND P0, PT, R23, 0x1, PT ;  /* 0x000000011700780c */ /* 0x001fd20003f06270 */
[----:B------:R-:W-:Y:S05]  /*0320*/  @P1 BRA `(.L_x_1) ;  /* 0x00000000003c1947 */ /* 0x000fea0003800000 */
[----:B------:R-:W0:Y:S01]  /*0330*/  LDC.64 R20, c[0x0][0x3e0] ;  /* 0x0000f800ff147b82 */ /* 0x000e220000000a00 */
[----:B------:R-:W2:Y:S01]  /*0340*/  LDG.E R24, desc[UR6][R18.64] ;  /* 0x0000000612187981 */ /* 0x000ea2000c1e1900 */
[----:B0-----:R-:W-:-:S06]  /*0350*/  IMAD.WIDE R20, R27, 0x4, R20 ;  /* 0x000000041b147825 */ /* 0x001fcc00078e0214 */
[----:B------:R-:W2:Y:S01]  /*0360*/  LDG.E R21, desc[UR6][R20.64] ;  /* 0x0000000614157981 */ /* 0x000ea2000c1e1900 */
[----:B------:R-:W-:Y:S02]  /*0370*/  MOV R26, 0x2 ;  /* 0x00000002001a7802 */ /* 0x000fe40000000f00 */
[----:B--2---:R-:W-:-:S13]  /*0380*/  FSETP.GT.AND P1, PT, R24, R21, PT ;  /* 0x000000151800720b */ /* 0x004fda0003f24000 */
[----:B------:R-:W0:Y:S01]  /*0390*/  @P1 LDC R24, c[0x0][0x3d8] ;  /* 0x0000f600ff181b82 */ /* 0x000e220000000800 */
[----:B------:R-:W-:Y:S02]  /*03a0*/  @P1 PRMT R21, R26, 0x7610, R21 ;  /* 0x000076101a151816 */ /* 0x000fe40000000015 */
[----:B------:R-:W-:-:S03]  /*03b0*/  MOV R26, 0xff ;  /* 0x000000ff001a7802 */ /* 0x000fc60000000f00 */
[----:B------:R1:W-:Y:S02]  /*03c0*/  @P1 STG.E.U16 desc[UR6][R8.64], R21 ;  /* 0x0000001508001986 */ /* 0x0003e4000c101506 */
[----:B------:R-:W2:Y:S02]  /*03d0*/  @P1 LDC R22, c[0x0][0x3d4] ;  /* 0x0000f500ff161b82 */ /* 0x000ea40000000800 */
[----:B------:R3:W-:Y:S01]  /*03e0*/  @P1 STG.E desc[UR6][R14.64], RZ ;  /* 0x000000ff0e001986 */ /* 0x0007e2000c101906 */
[----:B-1----:R-:W-:-:S03]  /*03f0*/  @P1 PRMT R9, R26, 0x7610, R9 ;  /* 0x000076101a091816 */ /* 0x002fc60000000009 */
[----:B0-----:R3:W-:Y:S04]  /*0400*/  @P1 STG.E desc[UR6][R16.64], R24 ;  /* 0x0000001810001986 */ /* 0x0017e8000c101906 */
[----:B------:R3:W-:Y:S02]  /*0410*/  @P1 STG.E.U8 desc[UR6][R12.64], R9 ;  /* 0x000000090c001986 */ /* 0x0007e4000c101106 */
.L_x_1:
[----:B------:R-:W-:Y:S05]  /*0420*/  BSYNC.RECONVERGENT B0 ;  /* 0x0000000000007941 */ /* 0x000fea0003800200 */
.L_x_0:
[----:B------:R-:W-:Y:S04]  /*0430*/  BSSY.RECONVERGENT B0, `(.L_x_2) ;  /* 0x000001a000007945 */ /* 0x000fe80003800200 */
[----:B------:R-:W-:Y:S05]  /*0440*/  @!P0 BRA `(.L_x_3) ;  /* 0x0000000000608947 */ /* 0x000fea0003800000 */
[----:B------:R-:W-:Y:S01]  /*0450*/  IADD3 R23, PT, PT, R23, -0x1, RZ ;  /* 0xffffffff17177810 */ /* 0x000fe20007ffe0ff */
[----:B------:R-:W0:Y:S04]  /*0460*/  LDC R0, c[0x0][0x3c4] ;  /* 0x0000f100ff007b82 */ /* 0x000e280000000800 */
[----:B------:R-:W-:-:S05]  /*0470*/  IMAD.WIDE.U32 R4, R23, 0x2, R4 ;  /* 0x0000000217047825 */ /* 0x000fca00078e0004 */
[----:B------:R-:W3:Y:S01]  /*0480*/  LDG.E.U16 R8, desc[UR6][R4.64] ;  /* 0x0000000604087981 */ /* 0x000ee2000c1e1500 */
[----:B------:R-:W-:Y:S01]  /*0490*/  BSSY.RECONVERGENT B1, `(.L_x_4) ;  /* 0x0000010000017945 */ /* 0x000fe20003800200 */
[----:B---3--:R-:W-:-:S04]  /*04a0*/  PRMT R9, R8, 0x9910, RZ ;  /* 0x0000991008097816 */ /* 0x008fc800000000ff */
[----:B------:R-:W-:-:S13]  /*04b0*/  ISETP.NE.AND P0, PT, R9, 0x2, PT ;  /* 0x000000020900780c */ /* 0x000fda0003f05270 */
[----:B0-----:R-:W-:Y:S05]  /*04c0*/  @P0 BRA `(.L_x_5) ;  /* 0x0000000000300947 */ /* 0x001fea0003800000 */
[----:B------:R-:W3:Y:S02]  /*04d0*/  LDG.E R8, desc[UR6][R14.64] ;  /* 0x000000060e087981 */ /* 0x000ee4000c1e1900 */
[----:B---3--:R-:W-:Y:S02]  /*04e0*/  FSETP.GT.AND P0, PT, R8, RZ, PT ;  /* 0x000000ff0800720b */ /* 0x008fe40003f04000 */
[----:B------:R-:W-:-:S11]  /*04f0*/  MOV R8, 0x2 ;  /* 0x0000000200087802 */ /* 0x000fd60000000f00 */
[----:B------:R-:W-:Y:S05]  /*0500*/  @!P0 BRA `(.L_x_5) ;  /* 0x0000000000208947 */ /* 0x000fea0003800000 */
[----:B------:R-:W0:Y:S01]  /*0510*/  LDC R9, c[0x0][0x3d8] ;  /* 0x0000f600ff097b82 */ /* 0x000e220000000800 */
[----:B------:R-:W-:Y:S01]  /*0520*/  HFMA2 R20, -RZ, RZ, 0, 1.5199184417724609375e-05 ;  /* 0x000000ffff147431 */ /* 0x000fe200000001ff */
[----:B------:R1:W-:Y:S04]  /*0530*/  STG.E desc[UR6][R14.64], RZ ;  /* 0x000000ff0e007986 */ /* 0x0003e8000c101906 */
[----:B0-----:R1:W-:Y:S04]  /*0540*/  STG.E desc[UR6][R16.64], R9 ;  /* 0x0000000910007986 */ /* 0x0013e8000c101906 */
[----:B------:R1:W-:Y:S04]  /*0550*/  STG.E.U8 desc[UR6][R12.64], R20 ;  /* 0x000000140c007986 */ /* 0x0003e8000c101106 */
[----:B------:R1:W5:Y:S01]  /*0560*/  LDG.E.U16 R8, desc[UR6][R4.64] ;  /* 0x0000000604087981 */ /* 0x000362000c1e1500 */
[----:B------:R-:W2:Y:S02]  /*0570*/  LDCU UR4, c[0x0][0x3d4] ;  /* 0x00007a80ff0477ac */ /* 0x000ea40008000800 */
[----:B-12---:R-:W-:-:S07]  /*0580*/  MOV R22, UR4 ;  /* 0x0000000400167c02 */ /* 0x006fce0008000f00 */
.L_x_5:
[----:B------:R-:W-:Y:S05]  /*0590*/  BSYNC.RECONVERGENT B1 ;  /* 0x0000000000017941 */ /* 0x000fea0003800200 */
.L_x_4:
[----:B-----5:R-:W-:-:S04]  /*05a0*/  PRMT R4, R8, 0x9910, RZ ;  /* 0x0000991008047816 */ /* 0x020fc800000000ff */
[----:B------:R-:W-:-:S13]  /*05b0*/  ISETP.NE.AND P0, PT, R4, 0x1, PT ;  /* 0x000000010400780c */ /* 0x000fda0003f05270 */
[----:B------:R-:W0:Y:S02]  /*05c0*/  @!P0 LDC R0, c[0x0][0x3c0] ;  /* 0x0000f000ff008b82 */ /* 0x000e240000000800 */
.L_x_3:
[----:B------:R-:W-:Y:S05]  /*05d0*/  BSYNC.RECONVERGENT B0 ;  /* 0x0000000000007941 */ /* 0x000fea0003800200 */
.L_x_2:
[----:B---3--:R1:W5:Y:S01]  /*05e0*/  LDG.E R9, desc[UR6][R18.64] ;  /* 0x0000000612097981 */ /* 0x008362000c1e1900 */
[----:B------:R-:W3:Y:S01]  /*05f0*/  LDCU.U8 UR4, c[0x0][0x3dc] ;  /* 0x00007b80ff0477ac */ /* 0x000ee20008000000 */
[----:B------:R-:W4:Y:S01]  /*0600*/  LDC.64 R4, c[0x0][0x3a0] ;  /* 0x0000e800ff047b82 */ /* 0x000f220000000a00 */
[----:B---3--:R-:W-:-:S04]  /*0610*/  UPRMT UR4, UR4, 0x8880, URZ ;  /* 0x0000888004047896 */ /* 0x008fc800080000ff */
[----:B------:R-:W-:Y:S01]  /*0620*/  UISETP.NE.AND UP0, UPT, UR4, 0x1, UPT ;  /* 0x000000010400788c */ /* 0x000fe2000bf05270 */
[----:B----4-:R-:W-:-:S08]  /*0630*/  IMAD.WIDE R4, R27, 0x4, R4 ;  /* 0x000000041b047825 */ /* 0x010fd000078e0204 */
[----:B-1----:R-:W-:Y:S05]  /*0640*/  BRA.U UP0, `(.L_x_6) ;  /* 0x0000000100847547 */ /* 0x002fea000b800000 */
[----:B------:R-:W-:Y:S01]  /*0650*/  IMAD.WIDE R2, R29, 0x4, R2 ;  /* 0x000000041d027825 */ /* 0x000fe200078e0202 */
[----:B------:R-:W3:Y:S03]  /*0660*/  LDG.E R23, desc[UR6][R6.64+-0x4] ;  /* 0xfffffc0606177981 */ /* 0x000ee6000c1e1900 */
[----:B------:R-:W-:Y:S01]  /*0670*/  IMAD.WIDE R20, R25, 0x4, R6 ;  /* 0x0000000419147825 */ /* 0x000fe200078e0206 */
[----:B------:R-:W4:Y:S03]  /*0680*/  LDG.E R24, desc[UR6][R18.64+-0x4] ;  /* 0xfffffc0612187981 */ /* 0x000f26000c1e1900 */
[----:B------:R-:W-:Y:S01]  /*0690*/  IMAD.WIDE R10, R29, 0x4, R10 ;  /* 0x000000041d0a7825 */ /* 0x000fe200078e020a */
[----:B------:R-:W2:Y:S03]  /*06a0*/  LDG.E R2, desc[UR6][R2.64] ;  /* 0x0000000602027981 */ /* 0x000ea6000c1e1900 */
[----:B------:R-:W-:Y:S01]  /*06b0*/  IMAD.WIDE R12, R25, 0x4, R18 ;  /* 0x00000004190c7825 */ /* 0x000fe200078e0212 */
[----:B------:R-:W3:Y:S04]  /*06c0*/  LDG.E R20, desc[UR6][R20.64] ;  /* 0x0000000614147981 */ /* 0x000ee8000c1e1900 */
[----:B------:R-:W4:Y:S04]  /*06d0*/  LDG.E R10, desc[UR6][R10.64] ;  /* 0x000000060a0a7981 */ /* 0x000f28000c1e1900 */
[----:B------:R-:W4:Y:S04]  /*06e0*/  LDG.E R12, desc[UR6][R12.64] ;  /* 0x000000060c0c7981 */ /* 0x000f28000c1e1900 */
[----:B------:R1:W4:Y:S04]  /*06f0*/  LDG.E R25, desc[UR6][R6.64+0x4] ;  /* 0x0000040606197981 */ /* 0x000328000c1e1900 */
[----:B------:R-:W4:Y:S04]  /*0700*/  LDG.E R26, desc[UR6][R18.64+0x4] ;  /* 0x00000406121a7981 */ /* 0x000f28000c1e1900 */
[----:B------:R-:W4:Y:S01]  /*0710*/  LDG.E R15, desc[UR6][R14.64] ;  /* 0x000000060e0f7981 */ /* 0x000f22000c1e1900 */
[----:B--2---:R-:W-:-:S04]  /*0720*/  FSETP.NEU.AND P0, PT, R2, -1, PT ;  /* 0xbf8000000200780b */ /* 0x004fc80003f0d000 */
[----:B0-----:R-:W-:Y:S02]  /*0730*/  FSEL R2, R0, RZ, P0 ;  /* 0x000000ff00027208 */ /* 0x001fe40000000000 */
[----:B---3--:R-:W-:Y:S01]  /*0740*/  FSETP.NEU.AND P0, PT, R20, -1, PT ;  /* 0xbf8000001400780b */ /* 0x008fe20003f0d000 */
[----:B----45:R-:W-:-:S03]  /*0750*/  FADD R10, -R9, R10 ;  /* 0x0000000a090a7221 */ /* 0x030fc60000000100 */
[----:B------:R-:W-:Y:S02]  /*0760*/  FSEL R8, R0, RZ, P0 ;  /* 0x000000ff00087208 */ /* 0x000fe40000000000 */
[----:B------:R-:W-:Y:S01]  /*0770*/  FSETP.NEU.AND P0, PT, R23, -1, PT ;  /* 0xbf8000001700780b */ /* 0x000fe20003f0d000 */
[----:B------:R-:W-:Y:S01]  /*0780*/  FFMA R2, R10, R2, R9 ;  /* 0x000000020a027223 */ /* 0x000fe20000000009 */
[----:B------:R-:W-:Y:S02]  /*0790*/  FADD R3, -R9, R12 ;  /* 0x0000000c09037221 */ /* 0x000fe40000000100 */
[----:B-1----:R-:W-:Y:S02]  /*07a0*/  FSEL R6, R0, RZ, P0 ;  /* 0x000000ff00067208 */ /* 0x002fe40000000000 */
[----:B------:R-:W-:Y:S01]  /*07b0*/  FFMA R2, R3, R8, R2 ;  /* 0x0000000803027223 */ /* 0x000fe20000000002 */
[----:B------:R-:W-:Y:S01]  /*07c0*/  FSETP.NEU.AND P0, PT, R25, -1, PT ;  /* 0xbf8000001900780b */ /* 0x000fe20003f0d000 */
[C---:B------:R-:W-:Y:S01]  /*07d0*/  FADD R3, -R9.reuse, R24 ;  /* 0x0000001809037221 */ /* 0x040fe20000000100 */
[----:B------:R-:W-:-:S02]  /*07e0*/  FADD R9, -R9, R26 ;  /* 0x0000001a09097221 */ /* 0x000fc40000000100 */
[----:B------:R-:W-:Y:S01]  /*07f0*/  FSEL R0, R0, RZ, P0 ;  /* 0x000000ff00007208 */ /* 0x000fe20000000000 */
[----:B------:R-:W-:-:S04]  /*0800*/  FFMA R2, R3, R6, R2 ;  /* 0x0000000603027223 */ /* 0x000fc80000000002 */
[----:B------:R-:W-:-:S04]  /*0810*/  FFMA R0, R9, R0, R2 ;  /* 0x0000000009007223 */ /* 0x000fc80000000002 */
[----:B------:R-:W-:-:S04]  /*0820*/  FADD R15, R0, R15 ;  /* 0x0000000f000f7221 */ /* 0x000fc80000000000 */
[----:B------:R-:W-:-:S05]  /*0830*/  FADD R3, R15, R22 ;  /* 0x000000160f037221 */ /* 0x000fca0000000000 */
[----:B------:R1:W-:Y:S01]  /*0840*/  STG.E desc[UR6][R4.64], R3 ;  /* 0x0000000304007986 */ /* 0x0003e2000c101906 */
[----:B------:R-:W-:Y:S05]  /*0850*/  BRA `(.L_x_7) ;  /* 0x0000000000487947 */ /* 0x000fea0003800000 */
.L_x_6:
[----:B------:R-:W-:Y:S01]  /*0860*/  IMAD.WIDE R10, R29, 0x4, R10 ;  /* 0x000000041d0a7825 */ /* 0x000fe200078e020a */
[----:B------:R-:W3:Y:S03]  /*0870*/  LDG.E R12, desc[UR6][R18.64+-0x4] ;  /* 0xfffffc06120c7981 */ /* 0x000ee6000c1e1900 */
[----:B------:R-:W-:Y:S01]  /*0880*/  IMAD.WIDE R2, R25, 0x4, R18 ;  /* 0x0000000419027825 */ /* 0x000fe200078e0212 */
[----:B------:R-:W4:Y:S04]  /*0890*/  LDG.E R20, desc[UR6][R18.64+0x4] ;  /* 0x0000040612147981 */ /* 0x000f28000c1e1900 */
[----:B------:R-:W2:Y:S04]  /*08a0*/  LDG.E R10, desc[UR6][R10.64] ;  /* 0x000000060a0a7981 */ /* 0x000ea8000c1e1900 */
[----:B------:R-:W4:Y:S04]  /*08b0*/  LDG.E R2, desc[UR6][R2.64] ;  /* 0x0000000602027981 */ /* 0x000f28000c1e1900 */
[----:B------:R-:W4:Y:S01]  /*08c0*/  LDG.E R14, desc[UR6][R14.64] ;  /* 0x000000060e0e7981 */ /* 0x000f22000c1e1900 */
[C---:B---3-5:R-:W-:Y:S01]  /*08d0*/  FADD R12, -R9.reuse, R12 ;  /* 0x0000000c090c7221 */ /* 0x068fe20000000100 */
[C---:B--2---:R-:W-:Y:S01]  /*08e0*/  FADD R6, -R9.reuse, R10 ;  /* 0x0000000a09067221 */ /* 0x044fe20000000100 */
[----:B----4-:R-:W-:-:S03]  /*08f0*/  FADD R8, -R9, R2 ;  /* 0x0000000209087221 */ /* 0x010fc60000000100 */
[----:B0-----:R-:W-:-:S04]  /*0900*/  FFMA R7, R6, R0, R9 ;  /* 0x0000000006077223 */ /* 0x001fc80000000009 */
[----:B------:R-:W-:Y:S01]  /*0910*/  FFMA R7, R8, R0, R7 ;  /* 0x0000000008077223 */ /* 0x000fe20000000007 */
[----:B------:R-:W-:-:S03]  /*0920*/  FADD R20, -R9, R20 ;  /* 0x0000001409147221 */ /* 0x000fc60000000100 */
[----:B------:R-:W-:-:S04]  /*0930*/  FFMA R7, R12, R0, R7 ;  /* 0x000000000c077223 */ /* 0x000fc80000000007 */
[----:B------:R-:W-:-:S04]  /*0940*/  FFMA R7, R20, R0, R7 ;  /* 0x0000000014077223 */ /* 0x000fc80000000007 */
[----:B------:R-:W-:-:S04]  /*0950*/  FADD R7, R7, R14 ;  /* 0x0000000e07077221 */ /* 0x000fc80000000000 */
[----:B------:R-:W-:-:S05]  /*0960*/  FADD R3, R7, R22 ;  /* 0x0000001607037221 */ /* 0x000fca0000000000 */
[----:B------:R0:W-:Y:S02]  /*0970*/  STG.E desc[UR6][R4.64], R3 ;  /* 0x0000000304007986 */ /* 0x0001e4000c101906 */
.L_x_7:
[----:B------:R-:W0:Y:S02]  /*0980*/  LDG.E R16, desc[UR6][R16.64] ;  /* 0x0000000610107981 */ /* 0x000e24000c1e1900 */
[----:B01----:R-:W-:-:S05]  /*0990*/  FMUL R3, R16, R3 ;  /* 0x0000000310037220 */ /* 0x003fca0000400000 */
[----:B------:R-:W-:Y:S01]  /*09a0*/  STG.E desc[UR6][R4.64], R3 ;  /* 0x0000000304007986 */ /* 0x000fe2000c101906 */
[----:B------:R-:W-:Y:S05]  /*09b0*/  EXIT ;  /* 0x000000000000794d */ /* 0x000fea0003800000 */
.L_x_8:
[----:B------:R-:W-:-:S00]  /*09c0*/  BRA `(.L_x_8) ;  /* 0xfffffffc00fc7947 */ /* 0x000fc0000383ffff */
[----:B------:R-:W-:-:S00]  /*09d0*/  NOP ;  /* 0x0000000000007918 */ /* 0x000fc00000000000 */
        /* <DEDUP_REMOVED lines=10> */
.L_x_9:


//--------------------- .nv.shared.reserved.0     --------------------------
	.section	.nv.shared.reserved.0,"aw",@nobits
	.weak		__nv_reservedSMEM_offset_0_alias
	.size		__nv_reservedSMEM_offset_0_alias, 0, 64
	.other		__nv_reservedSMEM_offset_0_alias,@"STO_CUDA_RESERVED_SHARED STV_DEFAULT"
__nv_reservedSMEM_offset_0_alias:
	.zero		0
	.zero		64


//--------------------- .nv.constant0._Z21propagation_algo_cudaiPfPsPhS_PKfS_S3_ffiifffbS_ --------------------------
	.section	.nv.constant0._Z21propagation_algo_cudaiPfPsPhS_PKfS_S3_ffiifffbS_,"a",@progbits
	.sectionflags	@""
	.align	4
.nv.constant0._Z21propagation_algo_cudaiPfPsPhS_PKfS_S3_ffiifffbS_:
	.zero		1000


//--------------------- SYMBOLS --------------------------

	.type		.nv.reservedSmem.offset0,@object
	.size		.nv.reservedSmem.offset0,0x4
